//
// Generated by NVIDIA NVVM Compiler
//
// Compiler Build ID: CL-36424714
// Cuda compilation tools, release 13.0, V13.0.88
// Based on NVVM 20.0.0
//

.version 9.0
.target sm_100
.address_size 64

	// .globl	_Z18bit_reverse_kernelPmi

.visible .entry _Z18bit_reverse_kernelPmi(
	.param .u64 .ptr .align 1 _Z18bit_reverse_kernelPmi_param_0,
	.param .u32 _Z18bit_reverse_kernelPmi_param_1
)
{
	.reg .pred 	%p<5>;
	.reg .b32 	%r<22>;
	.reg .b64 	%rd<9>;

	ld.param.u64 	%rd1, [_Z18bit_reverse_kernelPmi_param_0];
	ld.param.u32 	%r10, [_Z18bit_reverse_kernelPmi_param_1];
	mov.u32 	%r11, %ctaid.x;
	mov.u32 	%r12, %ntid.x;
	mov.u32 	%r13, %tid.x;
	mad.lo.s32 	%r1, %r11, %r12, %r13;
	setp.ge.s32 	%p1, %r1, %r10;
	@%p1 bra 	$L__BB0_6;
	shr.s32 	%r18, %r10, 1;
	setp.lt.s32 	%p2, %r18, 1;
	mov.b32 	%r21, 0;
	@%p2 bra 	$L__BB0_4;
	mov.b32 	%r21, 0;
	mov.u32 	%r19, %r1;
$L__BB0_3:
	shl.b32 	%r16, %r21, 1;
	and.b32  	%r17, %r19, 1;
	or.b32  	%r21, %r17, %r16;
	shr.s32 	%r19, %r19, 1;
	shr.u32 	%r8, %r18, 1;
	setp.gt.u32 	%p3, %r18, 1;
	mov.u32 	%r18, %r8;
	@%p3 bra 	$L__BB0_3;
$L__BB0_4:
	setp.ge.s32 	%p4, %r1, %r21;
	@%p4 bra 	$L__BB0_6;
	cvta.to.global.u64 	%rd2, %rd1;
	mul.wide.s32 	%rd3, %r1, 8;
	add.s64 	%rd4, %rd2, %rd3;
	ld.global.u64 	%rd5, [%rd4];
	mul.wide.s32 	%rd6, %r21, 8;
	add.s64 	%rd7, %rd2, %rd6;
	ld.global.u64 	%rd8, [%rd7];
	st.global.u64 	[%rd4], %rd8;
	st.global.u64 	[%rd7], %rd5;
$L__BB0_6:
	ret;

}
	// .globl	_Z10ntt_kernelPmiiPKm7Barretti
.visible .entry _Z10ntt_kernelPmiiPKm7Barretti(
	.param .u64 .ptr .align 1 _Z10ntt_kernelPmiiPKm7Barretti_param_0,
	.param .u32 _Z10ntt_kernelPmiiPKm7Barretti_param_1,
	.param .u32 _Z10ntt_kernelPmiiPKm7Barretti_param_2,
	.param .u64 .ptr .align 1 _Z10ntt_kernelPmiiPKm7Barretti_param_3,
	.param .align 8 .b8 _Z10ntt_kernelPmiiPKm7Barretti_param_4[16],
	.param .u32 _Z10ntt_kernelPmiiPKm7Barretti_param_5
)
{
	.reg .pred 	%p<5>;
	.reg .b32 	%r<18>;
	.reg .b64 	%rd<28>;

	ld.param.u64 	%rd4, [_Z10ntt_kernelPmiiPKm7Barretti_param_4+8];
	ld.param.u64 	%rd3, [_Z10ntt_kernelPmiiPKm7Barretti_param_4];
	ld.param.u64 	%rd1, [_Z10ntt_kernelPmiiPKm7Barretti_param_0];
	ld.param.u32 	%r5, [_Z10ntt_kernelPmiiPKm7Barretti_param_1];
	ld.param.u32 	%r3, [_Z10ntt_kernelPmiiPKm7Barretti_param_2];
	ld.param.u64 	%rd2, [_Z10ntt_kernelPmiiPKm7Barretti_param_3];
	ld.param.u32 	%r4, [_Z10ntt_kernelPmiiPKm7Barretti_param_5];
	mov.u32 	%r6, %ctaid.x;
	mov.u32 	%r7, %ntid.x;
	mov.u32 	%r8, %tid.x;
	mad.lo.s32 	%r1, %r6, %r7, %r8;
	div.s32 	%r9, %r5, %r3;
	shr.u32 	%r10, %r3, 31;
	add.s32 	%r11, %r3, %r10;
	shr.s32 	%r2, %r11, 1;
	mul.lo.s32 	%r12, %r9, %r2;
	setp.ge.s32 	%p1, %r1, %r12;
	@%p1 bra 	$L__BB1_2;
	cvta.to.global.u64 	%rd5, %rd1;
	cvta.to.global.u64 	%rd6, %rd2;
	div.s32 	%r13, %r1, %r2;
	mul.lo.s32 	%r14, %r13, %r2;
	sub.s32 	%r15, %r1, %r14;
	add.s32 	%r16, %r15, %r4;
	mul.wide.s32 	%rd7, %r16, 8;
	add.s64 	%rd8, %rd6, %rd7;
	ld.global.u64 	%rd9, [%rd8];
	mad.lo.s32 	%r17, %r13, %r3, %r15;
	mul.wide.s32 	%rd10, %r17, 8;
	add.s64 	%rd11, %rd5, %rd10;
	ld.global.u64 	%rd12, [%rd11];
	mul.wide.s32 	%rd13, %r2, 8;
	add.s64 	%rd14, %rd11, %rd13;
	ld.global.u64 	%rd15, [%rd14];
	mul.lo.s64 	%rd16, %rd15, %rd9;
	mul.hi.u64 	%rd17, %rd16, %rd4;
	mul.lo.s64 	%rd18, %rd3, %rd17;
	sub.s64 	%rd19, %rd16, %rd18;
	setp.lt.u64 	%p2, %rd19, %rd3;
	selp.b64 	%rd20, 0, %rd3, %p2;
	sub.s64 	%rd21, %rd19, %rd20;
	add.s64 	%rd22, %rd21, %rd12;
	setp.lt.u64 	%p3, %rd22, %rd3;
	selp.b64 	%rd23, 0, %rd3, %p3;
	sub.s64 	%rd24, %rd22, %rd23;
	st.global.u64 	[%rd11], %rd24;
	setp.lt.u64 	%p4, %rd12, %rd21;
	sub.s64 	%rd25, %rd12, %rd21;
	selp.b64 	%rd26, %rd3, 0, %p4;
	add.s64 	%rd27, %rd25, %rd26;
	st.global.u64 	[%rd14], %rd27;
$L__BB1_2:
	ret;

}
	// .globl	_Z20inv_ntt_final_kernelPmim7Barrett
.visible .entry _Z20inv_ntt_final_kernelPmim7Barrett(
	.param .u64 .ptr .align 1 _Z20inv_ntt_final_kernelPmim7Barrett_param_0,
	.param .u32 _Z20inv_ntt_final_kernelPmim7Barrett_param_1,
	.param .u64 _Z20inv_ntt_final_kernelPmim7Barrett_param_2,
	.param .align 8 .b8 _Z20inv_ntt_final_kernelPmim7Barrett_param_3[16]
)
{
	.reg .pred 	%p<3>;
	.reg .b32 	%r<6>;
	.reg .b64 	%rd<15>;

	ld.param.u64 	%rd4, [_Z20inv_ntt_final_kernelPmim7Barrett_param_3+8];
	ld.param.u64 	%rd3, [_Z20inv_ntt_final_kernelPmim7Barrett_param_3];
	ld.param.u64 	%rd1, [_Z20inv_ntt_final_kernelPmim7Barrett_param_0];
	ld.param.u32 	%r2, [_Z20inv_ntt_final_kernelPmim7Barrett_param_1];
	ld.param.u64 	%rd2, [_Z20inv_ntt_final_kernelPmim7Barrett_param_2];
	mov.u32 	%r3, %ctaid.x;
	mov.u32 	%r4, %ntid.x;
	mov.u32 	%r5, %tid.x;
	mad.lo.s32 	%r1, %r3, %r4, %r5;
	setp.ge.s32 	%p1, %r1, %r2;
	@%p1 bra 	$L__BB2_2;
	cvta.to.global.u64 	%rd5, %rd1;
	mul.wide.s32 	%rd6, %r1, 8;
	add.s64 	%rd7, %rd5, %rd6;
	ld.global.u64 	%rd8, [%rd7];
	mul.lo.s64 	%rd9, %rd8, %rd2;
	mul.hi.u64 	%rd10, %rd9, %rd4;
	mul.lo.s64 	%rd11, %rd3, %rd10;
	sub.s64 	%rd12, %rd9, %rd11;
	setp.lt.u64 	%p2, %rd12, %rd3;
	selp.b64 	%rd13, 0, %rd3, %p2;
	sub.s64 	%rd14, %rd12, %rd13;
	st.global.u64 	[%rd7], %rd14;
$L__BB2_2:
	ret;

}
	// .globl	_Z20pointwise_mul_kernelPmPKmS1_i7Barrett
.visible .entry _Z20pointwise_mul_kernelPmPKmS1_i7Barrett(
	.param .u64 .ptr .align 1 _Z20pointwise_mul_kernelPmPKmS1_i7Barrett_param_0,
	.param .u64 .ptr .align 1 _Z20pointwise_mul_kernelPmPKmS1_i7Barrett_param_1,
	.param .u64 .ptr .align 1 _Z20pointwise_mul_kernelPmPKmS1_i7Barrett_param_2,
	.param .u32 _Z20pointwise_mul_kernelPmPKmS1_i7Barrett_param_3,
	.param .align 8 .b8 _Z20pointwise_mul_kernelPmPKmS1_i7Barrett_param_4[16]
)
{
	.reg .pred 	%p<3>;
	.reg .b32 	%r<6>;
	.reg .b64 	%rd<21>;

	ld.param.u64 	%rd5, [_Z20pointwise_mul_kernelPmPKmS1_i7Barrett_param_4+8];
	ld.param.u64 	%rd4, [_Z20pointwise_mul_kernelPmPKmS1_i7Barrett_param_4];
	ld.param.u64 	%rd1, [_Z20pointwise_mul_kernelPmPKmS1_i7Barrett_param_0];
	ld.param.u64 	%rd2, [_Z20pointwise_mul_kernelPmPKmS1_i7Barrett_param_1];
	ld.param.u64 	%rd3, [_Z20pointwise_mul_kernelPmPKmS1_i7Barrett_param_2];
	ld.param.u32 	%r2, [_Z20pointwise_mul_kernelPmPKmS1_i7Barrett_param_3];
	mov.u32 	%r3, %ctaid.x;
	mov.u32 	%r4, %ntid.x;
	mov.u32 	%r5, %tid.x;
	mad.lo.s32 	%r1, %r3, %r4, %r5;
	setp.ge.s32 	%p1, %r1, %r2;
	@%p1 bra 	$L__BB3_2;
	cvta.to.global.u64 	%rd6, %rd1;
	cvta.to.global.u64 	%rd7, %rd2;
	cvta.to.global.u64 	%rd8, %rd3;
	mul.wide.s32 	%rd9, %r1, 8;
	add.s64 	%rd10, %rd7, %rd9;
	ld.global.u64 	%rd11, [%rd10];
	add.s64 	%rd12, %rd8, %rd9;
	ld.global.u64 	%rd13, [%rd12];
	mul.lo.s64 	%rd14, %rd13, %rd11;
	mul.hi.u64 	%rd15, %rd14, %rd5;
	mul.lo.s64 	%rd16, %rd4, %rd15;
	sub.s64 	%rd17, %rd14, %rd16;
	setp.lt.u64 	%p2, %rd17, %rd4;
	selp.b64 	%rd18, 0, %rd4, %p2;
	sub.s64 	%rd19, %rd17, %rd18;
	add.s64 	%rd20, %rd6, %rd9;
	st.global.u64 	[%rd20], %rd19;
$L__BB3_2:
	ret;

}


// ===== COMPILED SASS (sm_100) =====

	.target	sm_100

	.elftype	@"ET_EXEC"


//--------------------- .note.nv.tkinfo           --------------------------
	.section	.note.nv.tkinfo,"",@"SHT_NOTE"
	.sectionflags	@"SHF_NOTE_NV_TKINFO"
	.tkinfo
        /*0018*/ 	.word	0x00000002
        /*0030*/ 	.string	""
        /*0030*/ 	.string	"ptxas"
        /*0030*/ 	.string	"Cuda compilation tools, release 13.0, V13.0.88"
        /*0030*/ 	.string	"Build cuda_13.0.r13.0/compiler.36424714_0"
        /*0030*/ 	.string	"-arch sm_100 -m 64 "



//--------------------- .note.nv.cuinfo           --------------------------
	.section	.note.nv.cuinfo,"",@"SHT_NOTE"
	.sectionflags	@"SHF_NOTE_NV_CUINFO"
        /*0018*/ 	.short	0x0002
        /*001a*/ 	.short	0x0064
        /*001c*/ 	.short	0x0082
	.zero		2


//--------------------- .nv.info                  --------------------------
	.section	.nv.info,"",@"SHT_CUDA_INFO"
	.align	4


	//----- nvinfo : EIATTR_REGCOUNT
	.align		4
        /*0000*/ 	.byte	0x04, 0x2f
        /*0002*/ 	.short	(.L_1 - .L_0)
	.align		4
.L_0:
        /*0004*/ 	.word	index@(_Z18bit_reverse_kernelPmi)
        /*0008*/ 	.word	0x0000000c


	//----- nvinfo : EIATTR_FRAME_SIZE
	.align		4
.L_1:
        /*000c*/ 	.byte	0x04, 0x11
        /*000e*/ 	.short	(.L_3 - .L_2)
	.align		4
.L_2:
        /*0010*/ 	.word	index@(_Z18bit_reverse_kernelPmi)
        /*0014*/ 	.word	0x00000000


	//----- nvinfo : EIATTR_REGCOUNT
	.align		4
.L_3:
        /*0018*/ 	.byte	0x04, 0x2f
        /*001a*/ 	.short	(.L_5 - .L_4)
	.align		4
.L_4:
        /*001c*/ 	.word	index@(_Z10ntt_kernelPmiiPKm7Barretti)
        /*0020*/ 	.word	0x00000016


	//----- nvinfo : EIATTR_FRAME_SIZE
	.align		4
.L_5:
        /*0024*/ 	.byte	0x04, 0x11
        /*0026*/ 	.short	(.L_7 - .L_6)
	.align		4
.L_6:
        /*0028*/ 	.word	index@(_Z10ntt_kernelPmiiPKm7Barretti)
        /*002c*/ 	.word	0x00000000


	//----- nvinfo : EIATTR_REGCOUNT
	.align		4
.L_7:
        /*0030*/ 	.byte	0x04, 0x2f
        /*0032*/ 	.short	(.L_9 - .L_8)
	.align		4
.L_8:
        /*0034*/ 	.word	index@(_Z20inv_ntt_final_kernelPmim7Barrett)
        /*0038*/ 	.word	0x00000010


	//----- nvinfo : EIATTR_FRAME_SIZE
	.align		4
.L_9:
        /*003c*/ 	.byte	0x04, 0x11
        /*003e*/ 	.short	(.L_11 - .L_10)
	.align		4
.L_10:
        /*0040*/ 	.word	index@(_Z20inv_ntt_final_kernelPmim7Barrett)
        /*0044*/ 	.word	0x00000000


	//----- nvinfo : EIATTR_REGCOUNT
	.align		4
.L_11:
        /*0048*/ 	.byte	0x04, 0x2f
        /*004a*/ 	.short	(.L_13 - .L_12)
	.align		4
.L_12:
        /*004c*/ 	.word	index@(_Z20pointwise_mul_kernelPmPKmS1_i7Barrett)
        /*0050*/ 	.word	0x00000012


	//----- nvinfo : EIATTR_FRAME_SIZE
	.align		4
.L_13:
        /*0054*/ 	.byte	0x04, 0x11
        /*0056*/ 	.short	(.L_15 - .L_14)
	.align		4
.L_14:
        /*0058*/ 	.word	index@(_Z20pointwise_mul_kernelPmPKmS1_i7Barrett)
        /*005c*/ 	.word	0x00000000


	//----- nvinfo : EIATTR_MIN_STACK_SIZE
	.align		4
.L_15:
        /*0060*/ 	.byte	0x04, 0x12
        /*0062*/ 	.short	(.L_17 - .L_16)
	.align		4
.L_16:
        /*0064*/ 	.word	index@(_Z20pointwise_mul_kernelPmPKmS1_i7Barrett)
        /*0068*/ 	.word	0x00000000


	//----- nvinfo : EIATTR_MIN_STACK_SIZE
	.align		4
.L_17:
        /*006c*/ 	.byte	0x04, 0x12
        /*006e*/ 	.short	(.L_19 - .L_18)
	.align		4
.L_18:
        /*0070*/ 	.word	index@(_Z20inv_ntt_final_kernelPmim7Barrett)
        /*0074*/ 	.word	0x00000000


	//----- nvinfo : EIATTR_MIN_STACK_SIZE
	.align		4
.L_19:
        /*0078*/ 	.byte	0x04, 0x12
        /*007a*/ 	.short	(.L_21 - .L_20)
	.align		4
.L_20:
        /*007c*/ 	.word	index@(_Z10ntt_kernelPmiiPKm7Barretti)
        /*0080*/ 	.word	0x00000000


	//----- nvinfo : EIATTR_MIN_STACK_SIZE
	.align		4
.L_21:
        /*0084*/ 	.byte	0x04, 0x12
        /*0086*/ 	.short	(.L_23 - .L_22)
	.align		4
.L_22:
        /*0088*/ 	.word	index@(_Z18bit_reverse_kernelPmi)
        /*008c*/ 	.word	0x00000000
.L_23:


//--------------------- .nv.compat                --------------------------
	.section	.nv.compat,"",@"SHT_CUDA_COMPAT_INFO"
	.align	4
        /*0000*/ 	.byte	0x02, 0x09, 0x00, 0x00, 0x02, 0x02, 0x01, 0x00, 0x02, 0x05, 0x05, 0x00, 0x03, 0x07, 0x01, 0x01
        /*0010*/ 	.byte	0x02, 0x03, 0x00, 0x00, 0x02, 0x06, 0x01, 0x00, 0x04, 0x0b, 0x08, 0x00, 0x09, 0x00, 0x00, 0x00
        /*0020*/ 	.byte	0x00, 0x00, 0x00, 0x00


//--------------------- .nv.info._Z20pointwise_mul_kernelPmPKmS1_i7Barrett --------------------------
	.section	.nv.info._Z20pointwise_mul_kernelPmPKmS1_i7Barrett,"",@"SHT_CUDA_INFO"
	.sectionflags	@""
	.align	4


	//----- nvinfo : EIATTR_CUDA_API_VERSION
	.align		4
        /*0000*/ 	.byte	0x04, 0x37
        /*0002*/ 	.short	(.L_25 - .L_24)
.L_24:
        /*0004*/ 	.word	0x00000082


	//----- nvinfo : EIATTR_KPARAM_INFO
	.align		4
.L_25:
        /*0008*/ 	.byte	0x04, 0x17
        /*000a*/ 	.short	(.L_27 - .L_26)
.L_26:
        /*000c*/ 	.word	0x00000000
        /*0010*/ 	.short	0x0004
        /*0012*/ 	.short	0x0020
        /*0014*/ 	.byte	0x00, 0xf0, 0x41, 0x00


	//----- nvinfo : EIATTR_KPARAM_INFO
	.align		4
.L_27:
        /*0018*/ 	.byte	0x04, 0x17
        /*001a*/ 	.short	(.L_29 - .L_28)
.L_28:
        /*001c*/ 	.word	0x00000000
        /*0020*/ 	.short	0x0003
        /*0022*/ 	.short	0x0018
        /*0024*/ 	.byte	0x00, 0xf0, 0x11, 0x00


	//----- nvinfo : EIATTR_KPARAM_INFO
	.align		4
.L_29:
        /*0028*/ 	.byte	0x04, 0x17
        /*002a*/ 	.short	(.L_31 - .L_30)
.L_30:
        /*002c*/ 	.word	0x00000000
        /*0030*/ 	.short	0x0002
        /*0032*/ 	.short	0x0010
        /*0034*/ 	.byte	0x00, 0xf5, 0x21, 0x00


	//----- nvinfo : EIATTR_KPARAM_INFO
	.align		4
.L_31:
        /*0038*/ 	.byte	0x04, 0x17
        /*003a*/ 	.short	(.L_33 - .L_32)
.L_32:
        /*003c*/ 	.word	0x00000000
        /*0040*/ 	.short	0x0001
        /*0042*/ 	.short	0x0008
        /*0044*/ 	.byte	0x00, 0xf5, 0x21, 0x00


	//----- nvinfo : EIATTR_KPARAM_INFO
	.align		4
.L_33:
        /*0048*/ 	.byte	0x04, 0x17
        /*004a*/ 	.short	(.L_35 - .L_34)
.L_34:
        /*004c*/ 	.word	0x00000000
        /*0050*/ 	.short	0x0000
        /*0052*/ 	.short	0x0000
        /*0054*/ 	.byte	0x00, 0xf5, 0x21, 0x00


	//----- nvinfo : EIATTR_SPARSE_MMA_MASK
	.align		4
.L_35:
        /*0058*/ 	.byte	0x03, 0x50
        /*005a*/ 	.short	0x0000


	//----- nvinfo : EIATTR_MAXREG_COUNT
	.align		4
        /*005c*/ 	.byte	0x03, 0x1b
        /*005e*/ 	.short	0x00ff


	//----- nvinfo : EIATTR_MERCURY_ISA_VERSION
	.align		4
        /*0060*/ 	.byte	0x03, 0x5f
        /*0062*/ 	.short	0x0101


	//----- nvinfo : EIATTR_VRC_CTA_INIT_COUNT
	.align		4
        /*0064*/ 	.byte	0x02, 0x4a
	.zero		1
	.zero		1


	//----- nvinfo : EIATTR_EXIT_INSTR_OFFSETS
	.align		4
        /*0068*/ 	.byte	0x04, 0x1c
        /*006a*/ 	.short	(.L_37 - .L_36)


	//   ....[0]....
.L_36:
        /*006c*/ 	.word	0x00000070


	//   ....[1]....
        /*0070*/ 	.word	0x000002b0


	//----- nvinfo : EIATTR_CBANK_PARAM_SIZE
	.align		4
.L_37:
        /*0074*/ 	.byte	0x03, 0x19
        /*0076*/ 	.short	0x0030


	//----- nvinfo : EIATTR_PARAM_CBANK
	.align		4
        /*0078*/ 	.byte	0x04, 0x0a
        /*007a*/ 	.short	(.L_39 - .L_38)
	.align		4
.L_38:
        /*007c*/ 	.word	index@(.nv.constant0._Z20pointwise_mul_kernelPmPKmS1_i7Barrett)
        /*0080*/ 	.short	0x0380
        /*0082*/ 	.short	0x0030


	//----- nvinfo : EIATTR_SW_WAR
	.align		4
.L_39:
        /*0084*/ 	.byte	0x04, 0x36
        /*0086*/ 	.short	(.L_41 - .L_40)
.L_40:
        /*0088*/ 	.word	0x00000008
.L_41:


//--------------------- .nv.info._Z20inv_ntt_final_kernelPmim7Barrett --------------------------
	.section	.nv.info._Z20inv_ntt_final_kernelPmim7Barrett,"",@"SHT_CUDA_INFO"
	.sectionflags	@""
	.align	4


	//----- nvinfo : EIATTR_CUDA_API_VERSION
	.align		4
        /*0000*/ 	.byte	0x04, 0x37
        /*0002*/ 	.short	(.L_43 - .L_42)
.L_42:
        /*0004*/ 	.word	0x00000082


	//----- nvinfo : EIATTR_KPARAM_INFO
	.align		4
.L_43:
        /*0008*/ 	.byte	0x04, 0x17
        /*000a*/ 	.short	(.L_45 - .L_44)
.L_44:
        /*000c*/ 	.word	0x00000000
        /*0010*/ 	.short	0x0003
        /*0012*/ 	.short	0x0018
        /*0014*/ 	.byte	0x00, 0xf0, 0x41, 0x00


	//----- nvinfo : EIATTR_KPARAM_INFO
	.align		4
.L_45:
        /*0018*/ 	.byte	0x04, 0x17
        /*001a*/ 	.short	(.L_47 - .L_46)
.L_46:
        /*001c*/ 	.word	0x00000000
        /*0020*/ 	.short	0x0002
        /*0022*/ 	.short	0x0010
        /*0024*/ 	.byte	0x00, 0xf0, 0x21, 0x00


	//----- nvinfo : EIATTR_KPARAM_INFO
	.align		4
.L_47:
        /*0028*/ 	.byte	0x04, 0x17
        /*002a*/ 	.short	(.L_49 - .L_48)
.L_48:
        /*002c*/ 	.word	0x00000000
        /*0030*/ 	.short	0x0001
        /*0032*/ 	.short	0x0008
        /*0034*/ 	.byte	0x00, 0xf0, 0x11, 0x00


	//----- nvinfo : EIATTR_KPARAM_INFO
	.align		4
.L_49:
        /*0038*/ 	.byte	0x04, 0x17
        /*003a*/ 	.short	(.L_51 - .L_50)
.L_50:
        /*003c*/ 	.word	0x00000000
        /*0040*/ 	.short	0x0000
        /*0042*/ 	.short	0x0000
        /*0044*/ 	.byte	0x00, 0xf5, 0x21, 0x00


	//----- nvinfo : EIATTR_SPARSE_MMA_MASK
	.align		4
.L_51:
        /*0048*/ 	.byte	0x03, 0x50
        /*004a*/ 	.short	0x0000


	//----- nvinfo : EIATTR_MAXREG_COUNT
	.align		4
        /*004c*/ 	.byte	0x03, 0x1b
        /*004e*/ 	.short	0x00ff


	//----- nvinfo : EIATTR_MERCURY_ISA_VERSION
	.align		4
        /*0050*/ 	.byte	0x03, 0x5f
        /*0052*/ 	.short	0x0101


	//----- nvinfo : EIATTR_VRC_CTA_INIT_COUNT
	.align		4
        /*0054*/ 	.byte	0x02, 0x4a
	.zero		1
	.zero		1


	//----- nvinfo : EIATTR_EXIT_INSTR_OFFSETS
	.align		4
        /*0058*/ 	.byte	0x04, 0x1c
        /*005a*/ 	.short	(.L_53 - .L_52)


	//   ....[0]....
.L_52:
        /*005c*/ 	.word	0x00000070


	//   ....[1]....
        /*0060*/ 	.word	0x00000270


	//----- nvinfo : EIATTR_CBANK_PARAM_SIZE
	.align		4
.L_53:
        /*0064*/ 	.byte	0x03, 0x19
        /*0066*/ 	.short	0x0028


	//----- nvinfo : EIATTR_PARAM_CBANK
	.align		4
        /*0068*/ 	.byte	0x04, 0x0a
        /*006a*/ 	.short	(.L_55 - .L_54)
	.align		4
.L_54:
        /*006c*/ 	.word	index@(.nv.constant0._Z20inv_ntt_final_kernelPmim7Barrett)
        /*0070*/ 	.short	0x0380
        /*0072*/ 	.short	0x0028


	//----- nvinfo : EIATTR_SW_WAR
	.align		4
.L_55:
        /*0074*/ 	.byte	0x04, 0x36
        /*0076*/ 	.short	(.L_57 - .L_56)
.L_56:
        /*0078*/ 	.word	0x00000008
.L_57:


//--------------------- .nv.info._Z10ntt_kernelPmiiPKm7Barretti --------------------------
	.section	.nv.info._Z10ntt_kernelPmiiPKm7Barretti,"",@"SHT_CUDA_INFO"
	.sectionflags	@""
	.align	4


	//----- nvinfo : EIATTR_CUDA_API_VERSION
	.align		4
        /*0000*/ 	.byte	0x04, 0x37
        /*0002*/ 	.short	(.L_59 - .L_58)
.L_58:
        /*0004*/ 	.word	0x00000082


	//----- nvinfo : EIATTR_KPARAM_INFO
	.align		4
.L_59:
        /*0008*/ 	.byte	0x04, 0x17
        /*000a*/ 	.short	(.L_61 - .L_60)
.L_60:
        /*000c*/ 	.word	0x00000000
        /*0010*/ 	.short	0x0005
        /*0012*/ 	.short	0x0028
        /*0014*/ 	.byte	0x00, 0xf0, 0x11, 0x00


	//----- nvinfo : EIATTR_KPARAM_INFO
	.align		4
.L_61:
        /*0018*/ 	.byte	0x04, 0x17
        /*001a*/ 	.short	(.L_63 - .L_62)
.L_62:
        /*001c*/ 	.word	0x00000000
        /*0020*/ 	.short	0x0004
        /*0022*/ 	.short	0x0018
        /*0024*/ 	.byte	0x00, 0xf0, 0x41, 0x00


	//----- nvinfo : EIATTR_KPARAM_INFO
	.align		4
.L_63:
        /*0028*/ 	.byte	0x04, 0x17
        /*002a*/ 	.short	(.L_65 - .L_64)
.L_64:
        /*002c*/ 	.word	0x00000000
        /*0030*/ 	.short	0x0003
        /*0032*/ 	.short	0x0010
        /*0034*/ 	.byte	0x00, 0xf5, 0x21, 0x00


	//----- nvinfo : EIATTR_KPARAM_INFO
	.align		4
.L_65:
        /*0038*/ 	.byte	0x04, 0x17
        /*003a*/ 	.short	(.L_67 - .L_66)
.L_66:
        /*003c*/ 	.word	0x00000000
        /*0040*/ 	.short	0x0002
        /*0042*/ 	.short	0x000c
        /*0044*/ 	.byte	0x00, 0xf0, 0x11, 0x00


	//----- nvinfo : EIATTR_KPARAM_INFO
	.align		4
.L_67:
        /*0048*/ 	.byte	0x04, 0x17
        /*004a*/ 	.short	(.L_69 - .L_68)
.L_68:
        /*004c*/ 	.word	0x00000000
        /*0050*/ 	.short	0x0001
        /*0052*/ 	.short	0x0008
        /*0054*/ 	.byte	0x00, 0xf0, 0x11, 0x00


	//----- nvinfo : EIATTR_KPARAM_INFO
	.align		4
.L_69:
        /*0058*/ 	.byte	0x04, 0x17
        /*005a*/ 	.short	(.L_71 - .L_70)
.L_70:
        /*005c*/ 	.word	0x00000000
        /*0060*/ 	.short	0x0000
        /*0062*/ 	.short	0x0000
        /*0064*/ 	.byte	0x00, 0xf5, 0x21, 0x00


	//----- nvinfo : EIATTR_SPARSE_MMA_MASK
	.align		4
.L_71:
        /*0068*/ 	.byte	0x03, 0x50
        /*006a*/ 	.short	0x0000


	//----- nvinfo : EIATTR_MAXREG_COUNT
	.align		4
        /*006c*/ 	.byte	0x03, 0x1b
        /*006e*/ 	.short	0x00ff


	//----- nvinfo : EIATTR_MERCURY_ISA_VERSION
	.align		4
        /*0070*/ 	.byte	0x03, 0x5f
        /*0072*/ 	.short	0x0101


	//----- nvinfo : EIATTR_VRC_CTA_INIT_COUNT
	.align		4
        /*0074*/ 	.byte	0x02, 0x4a
	.zero		1
	.zero		1


	//----- nvinfo : EIATTR_EXIT_INSTR_OFFSETS
	.align		4
        /*0078*/ 	.byte	0x04, 0x1c
        /*007a*/ 	.short	(.L_73 - .L_72)


	//   ....[0]....
.L_72:
        /*007c*/ 	.word	0x00000220


	//   ....[1]....
        /*0080*/ 	.word	0x00000740


	//----- nvinfo : EIATTR_CBANK_PARAM_SIZE
	.align		4
.L_73:
        /*0084*/ 	.byte	0x03, 0x19
        /*0086*/ 	.short	0x002c


	//----- nvinfo : EIATTR_PARAM_CBANK
	.align		4
        /*0088*/ 	.byte	0x04, 0x0a
        /*008a*/ 	.short	(.L_75 - .L_74)
	.align		4
.L_74:
        /*008c*/ 	.word	index@(.nv.constant0._Z10ntt_kernelPmiiPKm7Barretti)
        /*0090*/ 	.short	0x0380
        /*0092*/ 	.short	0x002c


	//----- nvinfo : EIATTR_SW_WAR
	.align		4
.L_75:
        /*0094*/ 	.byte	0x04, 0x36
        /*0096*/ 	.short	(.L_77 - .L_76)
.L_76:
        /*0098*/ 	.word	0x00000008
.L_77:


//--------------------- .nv.info._Z18bit_reverse_kernelPmi --------------------------
	.section	.nv.info._Z18bit_reverse_kernelPmi,"",@"SHT_CUDA_INFO"
	.sectionflags	@""
	.align	4


	//----- nvinfo : EIATTR_CUDA_API_VERSION
	.align		4
        /*0000*/ 	.byte	0x04, 0x37
        /*0002*/ 	.short	(.L_79 - .L_78)
.L_78:
        /*0004*/ 	.word	0x00000082


	//----- nvinfo : EIATTR_KPARAM_INFO
	.align		4
.L_79:
        /*0008*/ 	.byte	0x04, 0x17
        /*000a*/ 	.short	(.L_81 - .L_80)
.L_80:
        /*000c*/ 	.word	0x00000000
        /*0010*/ 	.short	0x0001
        /*0012*/ 	.short	0x0008
        /*0014*/ 	.byte	0x00, 0xf0, 0x11, 0x00


	//----- nvinfo : EIATTR_KPARAM_INFO
	.align		4
.L_81:
        /*0018*/ 	.byte	0x04, 0x17
        /*001a*/ 	.short	(.L_83 - .L_82)
.L_82:
        /*001c*/ 	.word	0x00000000
        /*0020*/ 	.short	0x0000
        /*0022*/ 	.short	0x0000
        /*0024*/ 	.byte	0x00, 0xf5, 0x21, 0x00


	//----- nvinfo : EIATTR_SPARSE_MMA_MASK
	.align		4
.L_83:
        /*0028*/ 	.byte	0x03, 0x50
        /*002a*/ 	.short	0x0000


	//----- nvinfo : EIATTR_MAXREG_COUNT
	.align		4
        /*002c*/ 	.byte	0x03, 0x1b
        /*002e*/ 	.short	0x00ff


	//----- nvinfo : EIATTR_MERCURY_ISA_VERSION
	.align		4
        /*0030*/ 	.byte	0x03, 0x5f
        /*0032*/ 	.short	0x0101


	//----- nvinfo : EIATTR_VRC_CTA_INIT_COUNT
	.align		4
        /*0034*/ 	.byte	0x02, 0x4a
	.zero		1
	.zero		1


	//----- nvinfo : EIATTR_EXIT_INSTR_OFFSETS
	.align		4
        /*0038*/ 	.byte	0x04, 0x1c
        /*003a*/ 	.short	(.L_85 - .L_84)


	//   ....[0]....
.L_84:
        /*003c*/ 	.word	0x00000070


	//   ....[1]....
        /*0040*/ 	.word	0x00000160


	//   ....[2]....
        /*0044*/ 	.word	0x000001f0


	//----- nvinfo : EIATTR_CBANK_PARAM_SIZE
	.align		4
.L_85:
        /*0048*/ 	.byte	0x03, 0x19
        /*004a*/ 	.short	0x000c


	//----- nvinfo : EIATTR_PARAM_CBANK
	.align		4
        /*004c*/ 	.byte	0x04, 0x0a
        /*004e*/ 	.short	(.L_87 - .L_86)
	.align		4
.L_86:
        /*0050*/ 	.word	index@(.nv.constant0._Z18bit_reverse_kernelPmi)
        /*0054*/ 	.short	0x0380
        /*0056*/ 	.short	0x000c


	//----- nvinfo : EIATTR_SW_WAR
	.align		4
.L_87:
        /*0058*/ 	.byte	0x04, 0x36
        /*005a*/ 	.short	(.L_89 - .L_88)
.L_88:
        /*005c*/ 	.word	0x00000008
.L_89:


//--------------------- .nv.callgraph             --------------------------
	.section	.nv.callgraph,"",@"SHT_CUDA_CALLGRAPH"
	.align	4
	.sectionentsize	8
	.align		4
        /*0000*/ 	.word	0x00000000
	.align		4
        /*0004*/ 	.word	0xffffffff
	.align		4
        /*0008*/ 	.word	0x00000000
	.align		4
        /*000c*/ 	.word	0xfffffffe
	.align		4
        /*0010*/ 	.word	0x00000000
	.align		4
        /*0014*/ 	.word	0xfffffffd
	.align		4
        /*0018*/ 	.word	0x00000000
	.align		4
        /*001c*/ 	.word	0xfffffffc


//--------------------- .text._Z20pointwise_mul_kernelPmPKmS1_i7Barrett --------------------------
	.section	.text._Z20pointwise_mul_kernelPmPKmS1_i7Barrett,"ax",@progbits
	.align	128
        .global         _Z20pointwise_mul_kernelPmPKmS1_i7Barrett
        .type           _Z20pointwise_mul_kernelPmPKmS1_i7Barrett,@function
        .size           _Z20pointwise_mul_kernelPmPKmS1_i7Barrett,(.L_x_6 - _Z20pointwise_mul_kernelPmPKmS1_i7Barrett)
        .other          _Z20pointwise_mul_kernelPmPKmS1_i7Barrett,@"STO_CUDA_ENTRY STV_DEFAULT"
_Z20pointwise_mul_kernelPmPKmS1_i7Barrett:
.text._Z20pointwise_mul_kernelPmPKmS1_i7Barrett:
[----:B------:R-:W-:Y:S01]  /*0000*/  LDC R1, c[0x0][0x37c] ;  /* 0x0000df00ff017b82 */ /* 0x000fe20000000800 */
[----:B------:R-:W0:Y:S07]  /*0010*/  S2R R3, SR_TID.X ;  /* 0x0000000000037919 */ /* 0x000e2e0000002100 */
[----:B------:R-:W0:Y:S01]  /*0020*/  S2UR UR4, SR_CTAID.X ;  /* 0x00000000000479c3 */ /* 0x000e220000002500 */
[----:B------:R-:W1:Y:S07]  /*0030*/  LDCU UR5, c[0x0][0x398] ;  /* 0x00007300ff0577ac */ /* 0x000e6e0008000800 */
[----:B------:R-:W0:Y:S02]  /*0040*/  LDC R0, c[0x0][0x360] ;  /* 0x0000d800ff007b82 */ /* 0x000e240000000800 */
[----:B0-----:R-:W-:-:S05]  /*0050*/  IMAD R0, R0, UR4, R3 ;  /* 0x0000000400007c24 */ /* 0x001fca000f8e0203 */
[----:B-1----:R-:W-:-:S13]  /*0060*/  ISETP.GE.AND P0, PT, R0, UR5, PT ;  /* 0x0000000500007c0c */ /* 0x002fda000bf06270 */
[----:B------:R-:W-:Y:S05]  /*0070*/  @P0 EXIT ;  /* 0x000000000000094d */ /* 0x000fea0003800000 */
[----:B------:R-:W0:Y:S01]  /*0080*/  LDC.64 R6, c[0x0][0x388] ;  /* 0x0000e200ff067b82 */ /* 0x000e220000000a00 */
[----:B------:R-:W1:Y:S07]  /*0090*/  LDCU.64 UR4, c[0x0][0x358] ;  /* 0x00006b00ff0477ac */ /* 0x000e6e0008000a00 */
[----:B------:R-:W2:Y:S08]  /*00a0*/  LDC.64 R8, c[0x0][0x390] ;  /* 0x0000e400ff087b82 */ /* 0x000eb00000000a00 */
[----:B------:R-:W3:Y:S01]  /*00b0*/  LDC.64 R14, c[0x0][0x3a8] ;  /* 0x0000ea00ff0e7b82 */ /* 0x000ee20000000a00 */
[----:B0-----:R-:W-:-:S06]  /*00c0*/  IMAD.WIDE R6, R0, 0x8, R6 ;  /* 0x0000000800067825 */ /* 0x001fcc00078e0206 */
[----:B-1----:R-:W4:Y:S01]  /*00d0*/  LDG.E.64 R6, desc[UR4][R6.64] ;  /* 0x0000000406067981 */ /* 0x002f22000c1e1b00 */
[----:B--2---:R-:W-:-:S06]  /*00e0*/  IMAD.WIDE R8, R0, 0x8, R8 ;  /* 0x0000000800087825 */ /* 0x004fcc00078e0208 */
[----:B------:R-:W4:Y:S02]  /*00f0*/  LDG.E.64 R8, desc[UR4][R8.64] ;  /* 0x0000000408087981 */ /* 0x000f24000c1e1b00 */
[-C--:B----4-:R-:W-:Y:S02]  /*0100*/  IMAD R3, R9, R6.reuse, RZ ;  /* 0x0000000609037224 */ /* 0x090fe400078e02ff */
[----:B------:R-:W-:-:S04]  /*0110*/  IMAD.WIDE.U32 R4, R8, R6, RZ ;  /* 0x0000000608047225 */ /* 0x000fc800078e00ff */
[----:B------:R-:W-:-:S05]  /*0120*/  IMAD R3, R7, R8, R3 ;  /* 0x0000000807037224 */ /* 0x000fca00078e0203 */
[----:B------:R-:W-:Y:S02]  /*0130*/  IADD3 R5, PT, PT, R5, R3, RZ ;  /* 0x0000000305057210 */ /* 0x000fe40007ffe0ff */
[----:B------:R-:W0:Y:S03]  /*0140*/  LDC.64 R2, c[0x0][0x3a0] ;  /* 0x0000e800ff027b82 */ /* 0x000e260000000a00 */
[----:B---3--:R-:W-:-:S04]  /*0150*/  IMAD.WIDE.U32 R10, R5, R14, RZ ;  /* 0x0000000e050a7225 */ /* 0x008fc800078e00ff */
[----:B------:R-:W-:-:S04]  /*0160*/  IMAD.WIDE.U32 R12, P0, R4, R15, R10 ;  /* 0x0000000f040c7225 */ /* 0x000fc8000780000a */
[----:B------:R-:W-:Y:S01]  /*0170*/  IMAD.WIDE.U32 R10, R4, R14, RZ ;  /* 0x0000000e040a7225 */ /* 0x000fe200078e00ff */
[----:B------:R-:W-:Y:S02]  /*0180*/  IADD3.X R7, PT, PT, RZ, RZ, RZ, P0, !PT ;  /* 0x000000ffff077210 */ /* 0x000fe400007fe4ff */
[----:B------:R-:W-:Y:S02]  /*0190*/  MOV R6, R13 ;  /* 0x0000000d00067202 */ /* 0x000fe40000000f00 */
[----:B------:R-:W-:-:S05]  /*01a0*/  IADD3 RZ, P0, PT, R11, R12, RZ ;  /* 0x0000000c0bff7210 */ /* 0x000fca0007f1e0ff */
[----:B------:R-:W-:-:S03]  /*01b0*/  IMAD.WIDE.U32.X R6, R5, R15, R6, P0 ;  /* 0x0000000f05067225 */ /* 0x000fc600000e0406 */
[----:B------:R-:W-:-:S04]  /*01c0*/  IADD3 R9, P0, PT, RZ, -R6, RZ ;  /* 0x80000006ff097210 */ /* 0x000fc80007f1e0ff */
[----:B------:R-:W-:Y:S01]  /*01d0*/  IADD3.X R7, PT, PT, RZ, ~R7, RZ, P0, !PT ;  /* 0x80000007ff077210 */ /* 0x000fe200007fe4ff */
[----:B0-----:R-:W-:-:S04]  /*01e0*/  IMAD.WIDE.U32 R4, R9, R2, R4 ;  /* 0x0000000209047225 */ /* 0x001fc800078e0004 */
[-C--:B------:R-:W-:Y:S02]  /*01f0*/  IMAD R8, R7, R2.reuse, RZ ;  /* 0x0000000207087224 */ /* 0x080fe400078e02ff */
[----:B------:R-:W0:Y:S02]  /*0200*/  LDC.64 R6, c[0x0][0x380] ;  /* 0x0000e000ff067b82 */ /* 0x000e240000000a00 */
[----:B------:R-:W-:Y:S01]  /*0210*/  IMAD R9, R9, R3, R8 ;  /* 0x0000000309097224 */ /* 0x000fe200078e0208 */
[----:B------:R-:W-:-:S04]  /*0220*/  ISETP.GE.U32.AND P0, PT, R4, R2, PT ;  /* 0x000000020400720c */ /* 0x000fc80003f06070 */
[----:B------:R-:W-:-:S04]  /*0230*/  IADD3 R8, PT, PT, R5, R9, RZ ;  /* 0x0000000905087210 */ /* 0x000fc80007ffe0ff */
[----:B------:R-:W-:-:S04]  /*0240*/  ISETP.GE.U32.AND.EX P0, PT, R8, R3, PT, P0 ;  /* 0x000000030800720c */ /* 0x000fc80003f06100 */
[----:B------:R-:W-:Y:S02]  /*0250*/  SEL R5, R2, RZ, P0 ;  /* 0x000000ff02057207 */ /* 0x000fe40000000000 */
[----:B------:R-:W-:Y:S02]  /*0260*/  SEL R3, R3, RZ, P0 ;  /* 0x000000ff03037207 */ /* 0x000fe40000000000 */
[----:B------:R-:W-:-:S04]  /*0270*/  IADD3 R4, P0, PT, -R5, R4, RZ ;  /* 0x0000000405047210 */ /* 0x000fc80007f1e1ff */
[----:B------:R-:W-:Y:S01]  /*0280*/  IADD3.X R5, PT, PT, ~R3, R8, RZ, P0, !PT ;  /* 0x0000000803057210 */ /* 0x000fe200007fe5ff */
[----:B0-----:R-:W-:-:S05]  /*0290*/  IMAD.WIDE R2, R0, 0x8, R6 ;  /* 0x0000000800027825 */ /* 0x001fca00078e0206 */
[----:B------:R-:W-:Y:S01]  /*02a0*/  STG.E.64 desc[UR4][R2.64], R4 ;  /* 0x0000000402007986 */ /* 0x000fe2000c101b04 */
[----:B------:R-:W-:Y:S05]  /*02b0*/  EXIT ;  /* 0x000000000000794d */ /* 0x000fea0003800000 */
.L_x_0:
[----:B------:R-:W-:-:S00]  /*02c0*/  BRA `(.L_x_0) ;  /* 0xfffffffc00fc7947 */ /* 0x000fc0000383ffff */
[----:B------:R-:W-:-:S00]  /*02d0*/  NOP ;  /* 0x0000000000007918 */ /* 0x000fc00000000000 */
        /* <DEDUP_REMOVED lines=10> */
.L_x_6:


//--------------------- .text._Z20inv_ntt_final_kernelPmim7Barrett --------------------------
	.section	.text._Z20inv_ntt_final_kernelPmim7Barrett,"ax",@progbits
	.align	128
        .global         _Z20inv_ntt_final_kernelPmim7Barrett
        .type           _Z20inv_ntt_final_kernelPmim7Barrett,@function
        .size           _Z20inv_ntt_final_kernelPmim7Barrett,(.L_x_7 - _Z20inv_ntt_final_kernelPmim7Barrett)
        .other          _Z20inv_ntt_final_kernelPmim7Barrett,@"STO_CUDA_ENTRY STV_DEFAULT"
_Z20inv_ntt_final_kernelPmim7Barrett:
.text._Z20inv_ntt_final_kernelPmim7Barrett:
        /* <DEDUP_REMOVED lines=9> */
[----:B------:R-:W1:Y:S01]  /*0090*/  LDCU.64 UR4, c[0x0][0x358] ;  /* 0x00006b00ff0477ac */ /* 0x000e620008000a00 */
[----:B------:R-:W2:Y:S06]  /*00a0*/  LDCU.64 UR6, c[0x0][0x3a0] ;  /* 0x00007400ff0677ac */ /* 0x000eac0008000a00 */
[----:B------:R-:W3:Y:S01]  /*00b0*/  LDC.64 R8, c[0x0][0x390] ;  /* 0x0000e400ff087b82 */ /* 0x000ee20000000a00 */
[----:B0-----:R-:W-:-:S05]  /*00c0*/  IMAD.WIDE R2, R5, 0x8, R2 ;  /* 0x0000000805027825 */ /* 0x001fca00078e0202 */
[----:B-1----:R-:W3:Y:S02]  /*00d0*/  LDG.E.64 R4, desc[UR4][R2.64] ;  /* 0x0000000402047981 */ /* 0x002ee4000c1e1b00 */
[-C--:B---3--:R-:W-:Y:S02]  /*00e0*/  IMAD R0, R5, R8.reuse, RZ ;  /* 0x0000000805007224 */ /* 0x088fe400078e02ff */
[----:B------:R-:W-:-:S04]  /*00f0*/  IMAD.WIDE.U32 R6, R4, R8, RZ ;  /* 0x0000000804067225 */ /* 0x000fc800078e00ff */
[----:B------:R-:W-:-:S05]  /*0100*/  IMAD R5, R4, R9, R0 ;  /* 0x0000000904057224 */ /* 0x000fca00078e0200 */
[----:B------:R-:W-:Y:S02]  /*0110*/  IADD3 R7, PT, PT, R7, R5, RZ ;  /* 0x0000000507077210 */ /* 0x000fe40007ffe0ff */
[----:B------:R-:W0:Y:S03]  /*0120*/  LDC.64 R4, c[0x0][0x398] ;  /* 0x0000e600ff047b82 */ /* 0x000e260000000a00 */
[----:B--2---:R-:W-:-:S04]  /*0130*/  IMAD.WIDE.U32 R8, R7, UR6, RZ ;  /* 0x0000000607087c25 */ /* 0x004fc8000f8e00ff */
[----:B------:R-:W-:-:S04]  /*0140*/  IMAD.WIDE.U32 R10, P0, R6, UR7, R8 ;  /* 0x00000007060a7c25 */ /* 0x000fc8000f800008 */
[----:B------:R-:W-:Y:S01]  /*0150*/  IMAD.WIDE.U32 R8, R6, UR6, RZ ;  /* 0x0000000606087c25 */ /* 0x000fe2000f8e00ff */
[----:B------:R-:W-:Y:S02]  /*0160*/  IADD3.X R13, PT, PT, RZ, RZ, RZ, P0, !PT ;  /* 0x000000ffff0d7210 */ /* 0x000fe400007fe4ff */
[----:B------:R-:W-:Y:S02]  /*0170*/  MOV R12, R11 ;  /* 0x0000000b000c7202 */ /* 0x000fe40000000f00 */
[----:B------:R-:W-:-:S05]  /*0180*/  IADD3 RZ, P0, PT, R9, R10, RZ ;  /* 0x0000000a09ff7210 */ /* 0x000fca0007f1e0ff */
[----:B------:R-:W-:-:S03]  /*0190*/  IMAD.WIDE.U32.X R8, R7, UR7, R12, P0 ;  /* 0x0000000707087c25 */ /* 0x000fc600080e040c */
[----:B------:R-:W-:-:S04]  /*01a0*/  IADD3 R11, P0, PT, RZ, -R8, RZ ;  /* 0x80000008ff0b7210 */ /* 0x000fc80007f1e0ff */
[----:B------:R-:W-:Y:S01]  /*01b0*/  IADD3.X R9, PT, PT, RZ, ~R9, RZ, P0, !PT ;  /* 0x80000009ff097210 */ /* 0x000fe200007fe4ff */
[----:B0-----:R-:W-:-:S04]  /*01c0*/  IMAD.WIDE.U32 R6, R11, R4, R6 ;  /* 0x000000040b067225 */ /* 0x001fc800078e0006 */
[-C--:B------:R-:W-:Y:S01]  /*01d0*/  IMAD R0, R9, R4.reuse, RZ ;  /* 0x0000000409007224 */ /* 0x080fe200078e02ff */
[----:B------:R-:W-:-:S03]  /*01e0*/  ISETP.GE.U32.AND P0, PT, R6, R4, PT ;  /* 0x000000040600720c */ /* 0x000fc60003f06070 */
[----:B------:R-:W-:-:S05]  /*01f0*/  IMAD R9, R11, R5, R0 ;  /* 0x000000050b097224 */ /* 0x000fca00078e0200 */
[----:B------:R-:W-:-:S04]  /*0200*/  IADD3 R0, PT, PT, R7, R9, RZ ;  /* 0x0000000907007210 */ /* 0x000fc80007ffe0ff */
[----:B------:R-:W-:-:S04]  /*0210*/  ISETP.GE.U32.AND.EX P0, PT, R0, R5, PT, P0 ;  /* 0x000000050000720c */ /* 0x000fc80003f06100 */
[----:B------:R-:W-:Y:S02]  /*0220*/  SEL R7, R4, RZ, P0 ;  /* 0x000000ff04077207 */ /* 0x000fe40000000000 */
[----:B------:R-:W-:Y:S02]  /*0230*/  SEL R5, R5, RZ, P0 ;  /* 0x000000ff05057207 */ /* 0x000fe40000000000 */
[----:B------:R-:W-:-:S04]  /*0240*/  IADD3 R6, P0, PT, -R7, R6, RZ ;  /* 0x0000000607067210 */ /* 0x000fc80007f1e1ff */
[----:B------:R-:W-:-:S05]  /*0250*/  IADD3.X R7, PT, PT, ~R5, R0, RZ, P0, !PT ;  /* 0x0000000005077210 */ /* 0x000fca00007fe5ff */
[----:B------:R-:W-:Y:S01]  /*0260*/  STG.E.64 desc[UR4][R2.64], R6 ;  /* 0x0000000602007986 */ /* 0x000fe2000c101b04 */
[----:B------:R-:W-:Y:S05]  /*0270*/  EXIT ;  /* 0x000000000000794d */ /* 0x000fea0003800000 */
.L_x_1:
        /* <DEDUP_REMOVED lines=16> */
.L_x_7:


//--------------------- .text._Z10ntt_kernelPmiiPKm7Barretti --------------------------
	.section	.text._Z10ntt_kernelPmiiPKm7Barretti,"ax",@progbits
	.align	128
        .global         _Z10ntt_kernelPmiiPKm7Barretti
        .type           _Z10ntt_kernelPmiiPKm7Barretti,@function
        .size           _Z10ntt_kernelPmiiPKm7Barretti,(.L_x_8 - _Z10ntt_kernelPmiiPKm7Barretti)
        .other          _Z10ntt_kernelPmiiPKm7Barretti,@"STO_CUDA_ENTRY STV_DEFAULT"
_Z10ntt_kernelPmiiPKm7Barretti:
.text._Z10ntt_kernelPmiiPKm7Barretti:
[----:B------:R-:W-:Y:S08]  /*0000*/  LDC R1, c[0x0][0x37c] ;  /* 0x0000df00ff017b82 */ /* 0x000ff00000000800 */
[----:B------:R-:W0:Y:S08]  /*0010*/  LDC.64 R2, c[0x0][0x388] ;  /* 0x0000e200ff027b82 */ /* 0x000e300000000a00 */
[----:B------:R-:W1:Y:S01]  /*0020*/  S2UR UR4, SR_CTAID.X ;  /* 0x00000000000479c3 */ /* 0x000e620000002500 */
[----:B0-----:R-:W-:-:S04]  /*0030*/  IABS R9, R3 ;  /* 0x0000000300097213 */ /* 0x001fc80000000000 */
[----:B------:R-:W0:Y:S08]  /*0040*/  I2F.RP R0, R9 ;  /* 0x0000000900007306 */ /* 0x000e300000209400 */
[----:B0-----:R-:W0:Y:S02]  /*0050*/  MUFU.RCP R0, R0 ;  /* 0x0000000000007308 */ /* 0x001e240000001000 */
[----:B0-----:R-:W-:-:S06]  /*0060*/  VIADD R4, R0, 0xffffffe ;  /* 0x0ffffffe00047836 */ /* 0x001fcc0000000000 */
[----:B------:R0:W2:Y:S02]  /*0070*/  F2I.FTZ.U32.TRUNC.NTZ R5, R4 ;  /* 0x0000000400057305 */ /* 0x0000a4000021f000 */
[----:B0-----:R-:W-:Y:S02]  /*0080*/  IMAD.MOV.U32 R4, RZ, RZ, RZ ;  /* 0x000000ffff047224 */ /* 0x001fe400078e00ff */
[----:B--2---:R-:W-:-:S04]  /*0090*/  IMAD.MOV R6, RZ, RZ, -R5 ;  /* 0x000000ffff067224 */ /* 0x004fc800078e0a05 */
[----:B------:R-:W-:Y:S01]  /*00a0*/  IMAD R7, R6, R9, RZ ;  /* 0x0000000906077224 */ /* 0x000fe200078e02ff */
[----:B------:R-:W-:Y:S02]  /*00b0*/  IABS R6, R2 ;  /* 0x0000000200067213 */ /* 0x000fe40000000000 */
[----:B------:R-:W-:Y:S01]  /*00c0*/  LOP3.LUT R2, R2, R3, RZ, 0x3c, !PT ;  /* 0x0000000302027212 */ /* 0x000fe200078e3cff */
[----:B------:R-:W-:Y:S02]  /*00d0*/  IMAD.HI.U32 R5, R5, R7, R4 ;  /* 0x0000000705057227 */ /* 0x000fe400078e0004 */
[----:B------:R-:W1:Y:S01]  /*00e0*/  S2R R7, SR_TID.X ;  /* 0x0000000000077919 */ /* 0x000e620000002100 */
[----:B------:R-:W-:-:S03]  /*00f0*/  ISETP.GE.AND P2, PT, R2, RZ, PT ;  /* 0x000000ff0200720c */ /* 0x000fc60003f46270 */
[----:B------:R-:W-:-:S05]  /*0100*/  IMAD.HI.U32 R5, R5, R6, RZ ;  /* 0x0000000605057227 */ /* 0x000fca00078e00ff */
[----:B------:R-:W-:-:S05]  /*0110*/  IADD3 R0, PT, PT, -R5, RZ, RZ ;  /* 0x000000ff05007210 */ /* 0x000fca0007ffe1ff */
[----:B------:R-:W-:-:S05]  /*0120*/  IMAD R0, R9, R0, R6 ;  /* 0x0000000009007224 */ /* 0x000fca00078e0206 */
[----:B------:R-:W-:-:S13]  /*0130*/  ISETP.GT.U32.AND P1, PT, R9, R0, PT ;  /* 0x000000000900720c */ /* 0x000fda0003f24070 */
[----:B------:R-:W-:Y:S02]  /*0140*/  @!P1 IMAD.IADD R0, R0, 0x1, -R9 ;  /* 0x0000000100009824 */ /* 0x000fe400078e0a09 */
[----:B------:R-:W-:Y:S01]  /*0150*/  @!P1 VIADD R5, R5, 0x1 ;  /* 0x0000000105059836 */ /* 0x000fe20000000000 */
[----:B------:R-:W-:Y:S02]  /*0160*/  ISETP.NE.AND P1, PT, R3, RZ, PT ;  /* 0x000000ff0300720c */ /* 0x000fe40003f25270 */
[----:B------:R-:W-:Y:S02]  /*0170*/  ISETP.GE.U32.AND P0, PT, R0, R9, PT ;  /* 0x000000090000720c */ /* 0x000fe40003f06070 */
[----:B------:R-:W1:Y:S11]  /*0180*/  LDC R0, c[0x0][0x360] ;  /* 0x0000d800ff007b82 */ /* 0x000e760000000800 */
[----:B------:R-:W-:-:S05]  /*0190*/  @P0 IADD3 R5, PT, PT, R5, 0x1, RZ ;  /* 0x0000000105050810 */ /* 0x000fca0007ffe0ff */
[----:B------:R-:W-:Y:S01]  /*01a0*/  IMAD.MOV.U32 R2, RZ, RZ, R5 ;  /* 0x000000ffff027224 */ /* 0x000fe200078e0005 */
[----:B------:R-:W-:-:S03]  /*01b0*/  LEA.HI R5, R3, R3, RZ, 0x1 ;  /* 0x0000000303057211 */ /* 0x000fc600078f08ff */
[----:B------:R-:W-:Y:S01]  /*01c0*/  @!P2 IMAD.MOV R2, RZ, RZ, -R2 ;  /* 0x000000ffff02a224 */ /* 0x000fe200078e0a02 */
[----:B------:R-:W-:Y:S02]  /*01d0*/  SHF.R.S32.HI R5, RZ, 0x1, R5 ;  /* 0x00000001ff057819 */ /* 0x000fe40000011405 */
[----:B------:R-:W-:Y:S01]  /*01e0*/  @!P1 LOP3.LUT R2, RZ, R3, RZ, 0x33, !PT ;  /* 0x00000003ff029212 */ /* 0x000fe200078e33ff */
[----:B-1----:R-:W-:-:S04]  /*01f0*/  IMAD R0, R0, UR4, R7 ;  /* 0x0000000400007c24 */ /* 0x002fc8000f8e0207 */
[----:B------:R-:W-:-:S05]  /*0200*/  IMAD R7, R2, R5, RZ ;  /* 0x0000000502077224 */ /* 0x000fca00078e02ff */
[----:B------:R-:W-:-:S13]  /*0210*/  ISETP.GE.AND P0, PT, R0, R7, PT ;  /* 0x000000070000720c */ /* 0x000fda0003f06270 */
[----:B------:R-:W-:Y:S05]  /*0220*/  @P0 EXIT ;  /* 0x000000000000094d */ /* 0x000fea0003800000 */
[-C--:B------:R-:W-:Y:S01]  /*0230*/  IABS R9, R5.reuse ;  /* 0x0000000500097213 */ /* 0x080fe20000000000 */
[----:B------:R-:W0:Y:S01]  /*0240*/  LDC.64 R12, c[0x0][0x390] ;  /* 0x0000e400ff0c7b82 */ /* 0x000e220000000a00 */
[----:B------:R-:W-:Y:S01]  /*0250*/  IABS R8, R0 ;  /* 0x0000000000087213 */ /* 0x000fe20000000000 */
[----:B------:R-:W1:Y:S01]  /*0260*/  LDCU UR6, c[0x0][0x3a8] ;  /* 0x00007500ff0677ac */ /* 0x000e620008000800 */
[----:B------:R-:W2:Y:S01]  /*0270*/  I2F.RP R2, R9 ;  /* 0x0000000900027306 */ /* 0x000ea20000209400 */
[----:B------:R-:W-:Y:S01]  /*0280*/  IABS R10, R5 ;  /* 0x00000005000a7213 */ /* 0x000fe20000000000 */
[----:B------:R-:W3:Y:S06]  /*0290*/  LDCU.64 UR4, c[0x0][0x358] ;  /* 0x00006b00ff0477ac */ /* 0x000eec0008000a00 */
[----:B--2---:R-:W2:Y:S02]  /*02a0*/  MUFU.RCP R2, R2 ;  /* 0x0000000200027308 */ /* 0x004ea40000001000 */
[----:B--2---:R-:W-:Y:S01]  /*02b0*/  IADD3 R6, PT, PT, R2, 0xffffffe, RZ ;  /* 0x0ffffffe02067810 */ /* 0x004fe20007ffe0ff */
[----:B------:R-:W-:-:S05]  /*02c0*/  IMAD.MOV R2, RZ, RZ, -R10 ;  /* 0x000000ffff027224 */ /* 0x000fca00078e0a0a */
[----:B------:R2:W4:Y:S02]  /*02d0*/  F2I.FTZ.U32.TRUNC.NTZ R7, R6 ;  /* 0x0000000600077305 */ /* 0x000524000021f000 */
[----:B--2---:R-:W-:Y:S02]  /*02e0*/  HFMA2 R6, -RZ, RZ, 0, 0 ;  /* 0x00000000ff067431 */ /* 0x004fe400000001ff */
[----:B----4-:R-:W-:-:S04]  /*02f0*/  IMAD.MOV R4, RZ, RZ, -R7 ;  /* 0x000000ffff047224 */ /* 0x010fc800078e0a07 */
[----:B------:R-:W-:Y:S02]  /*0300*/  IMAD R11, R4, R9, RZ ;  /* 0x00000009040b7224 */ /* 0x000fe400078e02ff */
[----:B------:R-:W-:Y:S02]  /*0310*/  IMAD.MOV.U32 R4, RZ, RZ, R8 ;  /* 0x000000ffff047224 */ /* 0x000fe400078e0008 */
[----:B------:R-:W-:-:S06]  /*0320*/  IMAD.HI.U32 R7, R7, R11, R6 ;  /* 0x0000000b07077227 */ /* 0x000fcc00078e0006 */
[----:B------:R-:W-:-:S04]  /*0330*/  IMAD.HI.U32 R7, R7, R4, RZ ;  /* 0x0000000407077227 */ /* 0x000fc800078e00ff */
[----:B------:R-:W-:-:S05]  /*0340*/  IMAD R2, R7, R2, R4 ;  /* 0x0000000207027224 */ /* 0x000fca00078e0204 */
[----:B------:R-:W-:-:S13]  /*0350*/  ISETP.GT.U32.AND P1, PT, R9, R2, PT ;  /* 0x000000020900720c */ /* 0x000fda0003f24070 */
[----:B------:R-:W-:Y:S01]  /*0360*/  @!P1 IMAD.IADD R2, R2, 0x1, -R9 ;  /* 0x0000000102029824 */ /* 0x000fe200078e0a09 */
[----:B------:R-:W-:Y:S02]  /*0370*/  @!P1 IADD3 R7, PT, PT, R7, 0x1, RZ ;  /* 0x0000000107079810 */ /* 0x000fe40007ffe0ff */
[----:B------:R-:W-:Y:S02]  /*0380*/  ISETP.NE.AND P1, PT, R5, RZ, PT ;  /* 0x000000ff0500720c */ /* 0x000fe40003f25270 */
[----:B------:R-:W-:Y:S02]  /*0390*/  ISETP.GE.U32.AND P0, PT, R2, R9, PT ;  /* 0x000000090200720c */ /* 0x000fe40003f06070 */
[----:B------:R-:W-:-:S04]  /*03a0*/  LOP3.LUT R2, R0, R5, RZ, 0x3c, !PT ;  /* 0x0000000500027212 */ /* 0x000fc800078e3cff */
[----:B------:R-:W-:-:S07]  /*03b0*/  ISETP.GE.AND P2, PT, R2, RZ, PT ;  /* 0x000000ff0200720c */ /* 0x000fce0003f46270 */
[----:B------:R-:W-:-:S04]  /*03c0*/  @P0 VIADD R7, R7, 0x1 ;  /* 0x0000000107070836 */ /* 0x000fc80000000000 */
[----:B------:R-:W-:Y:S02]  /*03d0*/  IMAD.MOV.U32 R2, RZ, RZ, R7 ;  /* 0x000000ffff027224 */ /* 0x000fe400078e0007 */
[----:B------:R-:W2:Y:S03]  /*03e0*/  LDC.64 R6, c[0x0][0x380] ;  /* 0x0000e000ff067b82 */ /* 0x000ea60000000a00 */
[----:B------:R-:W-:Y:S02]  /*03f0*/  @!P2 IADD3 R2, PT, PT, -R2, RZ, RZ ;  /* 0x000000ff0202a210 */ /* 0x000fe40007ffe1ff */
[----:B------:R-:W-:-:S05]  /*0400*/  @!P1 LOP3.LUT R2, RZ, R5, RZ, 0x33, !PT ;  /* 0x00000005ff029212 */ /* 0x000fca00078e33ff */
[----:B------:R-:W-:-:S04]  /*0410*/  IMAD.MOV R4, RZ, RZ, -R2 ;  /* 0x000000ffff047224 */ /* 0x000fc800078e0a02 */
[----:B------:R-:W-:-:S04]  /*0420*/  IMAD R0, R5, R4, R0 ;  /* 0x0000000405007224 */ /* 0x000fc800078e0200 */
[----:B------:R-:W-:-:S04]  /*0430*/  IMAD R3, R2, R3, R0 ;  /* 0x0000000302037224 */ /* 0x000fc800078e0200 */
[----:B--2---:R-:W-:-:S04]  /*0440*/  IMAD.WIDE R2, R3, 0x8, R6 ;  /* 0x0000000803027825 */ /* 0x004fc800078e0206 */
[----:B-1----:R-:W-:Y:S01]  /*0450*/  VIADD R7, R0, UR6 ;  /* 0x0000000600077c36 */ /* 0x002fe20008000000 */
[----:B------:R-:W1:Y:S01]  /*0460*/  LDCU.64 UR6, c[0x0][0x3a0] ;  /* 0x00007400ff0677ac */ /* 0x000e620008000a00 */
[----:B------:R-:W-:-:S04]  /*0470*/  IMAD.WIDE R4, R5, 0x8, R2 ;  /* 0x0000000805047825 */ /* 0x000fc800078e0202 */
[----:B0-----:R-:W-:Y:S01]  /*0480*/  IMAD.WIDE R12, R7, 0x8, R12 ;  /* 0x00000008070c7825 */ /* 0x001fe200078e020c */
[----:B---3--:R-:W2:Y:S04]  /*0490*/  LDG.E.64 R8, desc[UR4][R4.64] ;  /* 0x0000000404087981 */ /* 0x008ea8000c1e1b00 */
[----:B------:R-:W3:Y:S04]  /*04a0*/  LDG.E.64 R6, desc[UR4][R2.64] ;  /* 0x0000000402067981 */ /* 0x000ee8000c1e1b00 */
[----:B------:R-:W2:Y:S02]  /*04b0*/  LDG.E.64 R12, desc[UR4][R12.64] ;  /* 0x000000040c0c7981 */ /* 0x000ea4000c1e1b00 */
[----:B--2---:R-:W-:-:S02]  /*04c0*/  IMAD R9, R9, R12, RZ ;  /* 0x0000000c09097224 */ /* 0x004fc400078e02ff */
[----:B------:R-:W-:-:S04]  /*04d0*/  IMAD.WIDE.U32 R10, R8, R12, RZ ;  /* 0x0000000c080a7225 */ /* 0x000fc800078e00ff */
[----:B------:R-:W-:-:S05]  /*04e0*/  IMAD R9, R13, R8, R9 ;  /* 0x000000080d097224 */ /* 0x000fca00078e0209 */
[----:B------:R-:W-:Y:S01]  /*04f0*/  IADD3 R11, PT, PT, R11, R9, RZ ;  /* 0x000000090b0b7210 */ /* 0x000fe20007ffe0ff */
[----:B-1----:R-:W-:Y:S01]  /*0500*/  IMAD.WIDE.U32 R12, R10, UR6, RZ ;  /* 0x000000060a0c7c25 */ /* 0x002fe2000f8e00ff */
[----:B------:R-:W0:Y:S03]  /*0510*/  LDC.64 R8, c[0x0][0x398] ;  /* 0x0000e600ff087b82 */ /* 0x000e260000000a00 */
[----:B------:R-:W-:-:S04]  /*0520*/  IMAD.WIDE.U32 R14, R11, UR6, RZ ;  /* 0x000000060b0e7c25 */ /* 0x000fc8000f8e00ff */
[----:B------:R-:W-:-:S04]  /*0530*/  IMAD.WIDE.U32 R14, P0, R10, UR7, R14 ;  /* 0x000000070a0e7c25 */ /* 0x000fc8000f80000e */
[----:B------:R-:W-:Y:S01]  /*0540*/  IMAD.X R17, RZ, RZ, RZ, P0 ;  /* 0x000000ffff117224 */ /* 0x000fe200000e06ff */
[----:B------:R-:W-:Y:S01]  /*0550*/  IADD3 RZ, P0, PT, R13, R14, RZ ;  /* 0x0000000e0dff7210 */ /* 0x000fe20007f1e0ff */
[----:B------:R-:W-:-:S04]  /*0560*/  IMAD.MOV.U32 R16, RZ, RZ, R15 ;  /* 0x000000ffff107224 */ /* 0x000fc800078e000f */
[----:B------:R-:W-:-:S03]  /*0570*/  IMAD.WIDE.U32.X R12, R11, UR7, R16, P0 ;  /* 0x000000070b0c7c25 */ /* 0x000fc600080e0410 */
[----:B------:R-:W-:-:S04]  /*0580*/  IADD3 R15, P0, PT, RZ, -R12, RZ ;  /* 0x8000000cff0f7210 */ /* 0x000fc80007f1e0ff */
[----:B------:R-:W-:Y:S01]  /*0590*/  IADD3.X R13, PT, PT, RZ, ~R13, RZ, P0, !PT ;  /* 0x8000000dff0d7210 */ /* 0x000fe200007fe4ff */
[----:B0-----:R-:W-:-:S04]  /*05a0*/  IMAD.WIDE.U32 R10, R15, R8, R10 ;  /* 0x000000080f0a7225 */ /* 0x001fc800078e000a */
[----:B------:R-:W-:-:S04]  /*05b0*/  IMAD R0, R13, R8, RZ ;  /* 0x000000080d007224 */ /* 0x000fc800078e02ff */
[----:B------:R-:W-:Y:S01]  /*05c0*/  IMAD R13, R15, R9, R0 ;  /* 0x000000090f0d7224 */ /* 0x000fe200078e0200 */
[----:B------:R-:W-:-:S03]  /*05d0*/  ISETP.GE.U32.AND P0, PT, R10, R8, PT ;  /* 0x000000080a00720c */ /* 0x000fc60003f06070 */
[----:B------:R-:W-:-:S05]  /*05e0*/  IMAD.IADD R0, R11, 0x1, R13 ;  /* 0x000000010b007824 */ /* 0x000fca00078e020d */
[----:B------:R-:W-:-:S04]  /*05f0*/  ISETP.GE.U32.AND.EX P0, PT, R0, R9, PT, P0 ;  /* 0x000000090000720c */ /* 0x000fc80003f06100 */
[----:B------:R-:W-:Y:S02]  /*0600*/  SEL R17, R8, RZ, P0 ;  /* 0x000000ff08117207 */ /* 0x000fe40000000000 */
[----:B------:R-:W-:Y:S02]  /*0610*/  SEL R19, R9, RZ, P0 ;  /* 0x000000ff09137207 */ /* 0x000fe40000000000 */
[----:B------:R-:W-:-:S04]  /*0620*/  IADD3 R17, P1, PT, -R17, R10, RZ ;  /* 0x0000000a11117210 */ /* 0x000fc80007f3e1ff */
[-C--:B---3--:R-:W-:Y:S01]  /*0630*/  IADD3 R15, P2, PT, R6, R17.reuse, RZ ;  /* 0x00000011060f7210 */ /* 0x088fe20007f5e0ff */
[----:B------:R-:W-:Y:S01]  /*0640*/  IMAD.X R19, R0, 0x1, ~R19, P1 ;  /* 0x0000000100137824 */ /* 0x000fe200008e0e13 */
[----:B------:R-:W-:Y:S02]  /*0650*/  ISETP.GE.U32.AND P1, PT, R6, R17, PT ;  /* 0x000000110600720c */ /* 0x000fe40003f26070 */
[----:B------:R-:W-:Y:S02]  /*0660*/  ISETP.GE.U32.AND P0, PT, R15, R8, PT ;  /* 0x000000080f00720c */ /* 0x000fe40003f06070 */
[CC--:B------:R-:W-:Y:S02]  /*0670*/  IADD3.X R10, PT, PT, R7.reuse, R19.reuse, RZ, P2, !PT ;  /* 0x00000013070a7210 */ /* 0x0c0fe400017fe4ff */
[----:B------:R-:W-:Y:S02]  /*0680*/  ISETP.GE.U32.AND.EX P1, PT, R7, R19, PT, P1 ;  /* 0x000000130700720c */ /* 0x000fe40003f26110 */
[----:B------:R-:W-:-:S02]  /*0690*/  ISETP.GE.U32.AND.EX P0, PT, R10, R9, PT, P0 ;  /* 0x000000090a00720c */ /* 0x000fc40003f06100 */
[C---:B------:R-:W-:Y:S02]  /*06a0*/  SEL R11, R8.reuse, RZ, !P1 ;  /* 0x000000ff080b7207 */ /* 0x040fe40004800000 */
[----:B------:R-:W-:Y:S02]  /*06b0*/  SEL R0, R8, RZ, P0 ;  /* 0x000000ff08007207 */ /* 0x000fe40000000000 */
[----:B------:R-:W-:Y:S02]  /*06c0*/  SEL R13, R9, RZ, !P1 ;  /* 0x000000ff090d7207 */ /* 0x000fe40004800000 */
[----:B------:R-:W-:Y:S02]  /*06d0*/  IADD3 R8, P2, P3, R11, R6, -R17 ;  /* 0x000000060b087210 */ /* 0x000fe40007b5e811 */
[----:B------:R-:W-:Y:S02]  /*06e0*/  IADD3 R6, P1, PT, -R0, R15, RZ ;  /* 0x0000000f00067210 */ /* 0x000fe40007f3e1ff */
[----:B------:R-:W-:-:S02]  /*06f0*/  SEL R0, R9, RZ, P0 ;  /* 0x000000ff09007207 */ /* 0x000fc40000000000 */
[----:B------:R-:W-:-:S03]  /*0700*/  IADD3.X R9, PT, PT, R13, R7, ~R19, P2, P3 ;  /* 0x000000070d097210 */ /* 0x000fc600017e6c13 */
[----:B------:R-:W-:-:S05]  /*0710*/  IMAD.X R7, R10, 0x1, ~R0, P1 ;  /* 0x000000010a077824 */ /* 0x000fca00008e0e00 */
[----:B------:R-:W-:Y:S04]  /*0720*/  STG.E.64 desc[UR4][R2.64], R6 ;  /* 0x0000000602007986 */ /* 0x000fe8000c101b04 */
[----:B------:R-:W-:Y:S01]  /*0730*/  STG.E.64 desc[UR4][R4.64], R8 ;  /* 0x0000000804007986 */ /* 0x000fe2000c101b04 */
[----:B------:R-:W-:Y:S05]  /*0740*/  EXIT ;  /* 0x000000000000794d */ /* 0x000fea0003800000 */
.L_x_2:
        /* <DEDUP_REMOVED lines=11> */
.L_x_8:


//--------------------- .text._Z18bit_reverse_kernelPmi --------------------------
	.section	.text._Z18bit_reverse_kernelPmi,"ax",@progbits
	.align	128
        .global         _Z18bit_reverse_kernelPmi
        .type           _Z18bit_reverse_kernelPmi,@function
        .size           _Z18bit_reverse_kernelPmi,(.L_x_9 - _Z18bit_reverse_kernelPmi)
        .other          _Z18bit_reverse_kernelPmi,@"STO_CUDA_ENTRY STV_DEFAULT"
_Z18bit_reverse_kernelPmi:
.text._Z18bit_reverse_kernelPmi:
        /* <DEDUP_REMOVED lines=8> */
[----:B------:R-:W-:Y:S01]  /*0080*/  USHF.R.S32.HI UR4, URZ, 0x1, UR4 ;  /* 0x00000001ff047899 */ /* 0x000fe20008011404 */
[----:B------:R-:W-:-:S03]  /*0090*/  IMAD.MOV.U32 R6, RZ, RZ, RZ ;  /* 0x000000ffff067224 */ /* 0x000fc600078e00ff */
[----:B------:R-:W-:-:S09]  /*00a0*/  UISETP.GE.AND UP0, UPT, UR4, 0x1, UPT ;  /* 0x000000010400788c */ /* 0x000fd2000bf06270 */
[----:B------:R-:W-:Y:S05]  /*00b0*/  BRA.U !UP0, `(.L_x_3) ;  /* 0x0000000108247547 */ /* 0x000fea000b800000 */
[----:B------:R-:W-:Y:S01]  /*00c0*/  IMAD.MOV.U32 R6, RZ, RZ, RZ ;  /* 0x000000ffff067224 */ /* 0x000fe200078e00ff */
[----:B------:R-:W-:-:S07]  /*00d0*/  MOV R0, R5 ;  /* 0x0000000500007202 */ /* 0x000fce0000000f00 */
.L_x_4:
[----:B------:R-:W-:Y:S01]  /*00e0*/  UISETP.GT.U32.AND UP0, UPT, UR4, 0x1, UPT ;  /* 0x000000010400788c */ /* 0x000fe2000bf04070 */
[----:B------:R-:W-:Y:S01]  /*00f0*/  LOP3.LUT R3, R0, 0x1, RZ, 0xc0, !PT ;  /* 0x0000000100037812 */ /* 0x000fe200078ec0ff */
[----:B------:R-:W-:Y:S01]  /*0100*/  USHF.R.U32.HI UR5, URZ, 0x1, UR4 ;  /* 0x00000001ff057899 */ /* 0x000fe20008011604 */
[----:B------:R-:W-:Y:S02]  /*0110*/  SHF.R.S32.HI R0, RZ, 0x1, R0 ;  /* 0x00000001ff007819 */ /* 0x000fe40000011400 */
[----:B------:R-:W-:-:S04]  /*0120*/  LEA R6, R6, R3, 0x1 ;  /* 0x0000000306067211 */ /* 0x000fc800078e08ff */
[----:B------:R-:W-:Y:S01]  /*0130*/  UMOV UR4, UR5 ;  /* 0x0000000500047c82 */ /* 0x000fe20008000000 */
[----:B------:R-:W-:Y:S05]  /*0140*/  BRA.U UP0, `(.L_x_4) ;  /* 0xfffffffd00e47547 */ /* 0x000fea000b83ffff */
.L_x_3:
[----:B------:R-:W-:-:S13]  /*0150*/  ISETP.GE.AND P0, PT, R5, R6, PT ;  /* 0x000000060500720c */ /* 0x000fda0003f06270 */
[----:B------:R-:W-:Y:S05]  /*0160*/  @P0 EXIT ;  /* 0x000000000000094d */ /* 0x000fea0003800000 */
[----:B------:R-:W0:Y:S01]  /*0170*/  LDC.64 R2, c[0x0][0x380] ;  /* 0x0000e000ff027b82 */ /* 0x000e220000000a00 */
[----:B------:R-:W1:Y:S01]  /*0180*/  LDCU.64 UR4, c[0x0][0x358] ;  /* 0x00006b00ff0477ac */ /* 0x000e620008000a00 */
[----:B0-----:R-:W-:-:S04]  /*0190*/  IMAD.WIDE R6, R6, 0x8, R2 ;  /* 0x0000000806067825 */ /* 0x001fc800078e0202 */
[----:B------:R-:W-:Y:S01]  /*01a0*/  IMAD.WIDE R2, R5, 0x8, R2 ;  /* 0x0000000805027825 */ /* 0x000fe200078e0202 */
[----:B-1----:R-:W2:Y:S04]  /*01b0*/  LDG.E.64 R8, desc[UR4][R6.64] ;  /* 0x0000000406087981 */ /* 0x002ea8000c1e1b00 */
[----:B------:R-:W3:Y:S04]  /*01c0*/  LDG.E.64 R4, desc[UR4][R2.64] ;  /* 0x0000000402047981 */ /* 0x000ee8000c1e1b00 */
[----:B--2---:R-:W-:Y:S04]  /*01d0*/  STG.E.64 desc[UR4][R2.64], R8 ;  /* 0x0000000802007986 */ /* 0x004fe8000c101b04 */
[----:B---3--:R-:W-:Y:S01]  /*01e0*/  STG.E.64 desc[UR4][R6.64], R4 ;  /* 0x0000000406007986 */ /* 0x008fe2000c101b04 */
[----:B------:R-:W-:Y:S05]  /*01f0*/  EXIT ;  /* 0x000000000000794d */ /* 0x000fea0003800000 */
.L_x_5:
        /* <DEDUP_REMOVED lines=16> */
.L_x_9:


//--------------------- .nv.shared.reserved.0     --------------------------
	.section	.nv.shared.reserved.0,"aw",@nobits
	.weak		__nv_reservedSMEM_offset_0_alias
	.size		__nv_reservedSMEM_offset_0_alias, 0, 64
	.other		__nv_reservedSMEM_offset_0_alias,@"STO_CUDA_RESERVED_SHARED STV_DEFAULT"
__nv_reservedSMEM_offset_0_alias:
	.zero		0
	.zero		64


//--------------------- .nv.constant0._Z20pointwise_mul_kernelPmPKmS1_i7Barrett --------------------------
	.section	.nv.constant0._Z20pointwise_mul_kernelPmPKmS1_i7Barrett,"a",@progbits
	.sectionflags	@""
	.align	4
.nv.constant0._Z20pointwise_mul_kernelPmPKmS1_i7Barrett:
	.zero		944


//--------------------- .nv.constant0._Z20inv_ntt_final_kernelPmim7Barrett --------------------------
	.section	.nv.constant0._Z20inv_ntt_final_kernelPmim7Barrett,"a",@progbits
	.sectionflags	@""
	.align	4
.nv.constant0._Z20inv_ntt_final_kernelPmim7Barrett:
	.zero		936


//--------------------- .nv.constant0._Z10ntt_kernelPmiiPKm7Barretti --------------------------
	.section	.nv.constant0._Z10ntt_kernelPmiiPKm7Barretti,"a",@progbits
	.sectionflags	@""
	.align	4
.nv.constant0._Z10ntt_kernelPmiiPKm7Barretti:
	.zero		940


//--------------------- .nv.constant0._Z18bit_reverse_kernelPmi --------------------------
	.section	.nv.constant0._Z18bit_reverse_kernelPmi,"a",@progbits
	.sectionflags	@""
	.align	4
.nv.constant0._Z18bit_reverse_kernelPmi:
	.zero		908


//--------------------- SYMBOLS --------------------------

	.type		.nv.reservedSmem.offset0,@object
	.size		.nv.reservedSmem.offset0,0x4
